//
// Generated by NVIDIA NVVM Compiler
//
// Compiler Build ID: CL-36424714
// Cuda compilation tools, release 13.0, V13.0.88
// Based on NVVM 20.0.0
//

.version 9.0
.target sm_100
.address_size 64

	// .globl	_Z21matrix_multiplicationPiS_S_

.visible .entry _Z21matrix_multiplicationPiS_S_(
	.param .u64 .ptr .align 1 _Z21matrix_multiplicationPiS_S__param_0,
	.param .u64 .ptr .align 1 _Z21matrix_multiplicationPiS_S__param_1,
	.param .u64 .ptr .align 1 _Z21matrix_multiplicationPiS_S__param_2
)
{
	.reg .pred 	%p<4>;
	.reg .b32 	%r<61>;
	.reg .b32 	%f<35>;
	.reg .b64 	%rd<13>;

	ld.param.u64 	%rd1, [_Z21matrix_multiplicationPiS_S__param_0];
	ld.param.u64 	%rd2, [_Z21matrix_multiplicationPiS_S__param_1];
	ld.param.u64 	%rd3, [_Z21matrix_multiplicationPiS_S__param_2];
	mov.u32 	%r3, %ctaid.y;
	mov.u32 	%r4, %ntid.y;
	mov.u32 	%r5, %tid.y;
	mad.lo.s32 	%r1, %r3, %r4, %r5;
	mov.u32 	%r6, %ctaid.x;
	mov.u32 	%r7, %ntid.x;
	mov.u32 	%r8, %tid.x;
	mad.lo.s32 	%r2, %r6, %r7, %r8;
	setp.gt.u32 	%p1, %r1, 15;
	setp.gt.s32 	%p2, %r2, 15;
	mov.f32 	%f34, 0f00000000;
	or.pred  	%p3, %p1, %p2;
	@%p3 bra 	$L__BB0_2;
	cvta.to.global.u64 	%rd4, %rd1;
	cvta.to.global.u64 	%rd5, %rd2;
	shl.b32 	%r9, %r1, 4;
	mul.wide.u32 	%rd6, %r9, 4;
	add.s64 	%rd7, %rd4, %rd6;
	ld.global.u32 	%r10, [%rd7];
	mul.wide.s32 	%rd8, %r2, 4;
	add.s64 	%rd9, %rd5, %rd8;
	ld.global.u32 	%r11, [%rd9];
	mul.lo.s32 	%r12, %r11, %r10;
	cvt.rn.f32.s32 	%f4, %r12;
	ld.global.u32 	%r13, [%rd7+4];
	ld.global.u32 	%r14, [%rd9+64];
	mul.lo.s32 	%r15, %r14, %r13;
	cvt.rn.f32.s32 	%f5, %r15;
	add.f32 	%f6, %f4, %f5;
	ld.global.u32 	%r16, [%rd7+8];
	ld.global.u32 	%r17, [%rd9+128];
	mul.lo.s32 	%r18, %r17, %r16;
	cvt.rn.f32.s32 	%f7, %r18;
	add.f32 	%f8, %f6, %f7;
	ld.global.u32 	%r19, [%rd7+12];
	ld.global.u32 	%r20, [%rd9+192];
	mul.lo.s32 	%r21, %r20, %r19;
	cvt.rn.f32.s32 	%f9, %r21;
	add.f32 	%f10, %f8, %f9;
	ld.global.u32 	%r22, [%rd7+16];
	ld.global.u32 	%r23, [%rd9+256];
	mul.lo.s32 	%r24, %r23, %r22;
	cvt.rn.f32.s32 	%f11, %r24;
	add.f32 	%f12, %f10, %f11;
	ld.global.u32 	%r25, [%rd7+20];
	ld.global.u32 	%r26, [%rd9+320];
	mul.lo.s32 	%r27, %r26, %r25;
	cvt.rn.f32.s32 	%f13, %r27;
	add.f32 	%f14, %f12, %f13;
	ld.global.u32 	%r28, [%rd7+24];
	ld.global.u32 	%r29, [%rd9+384];
	mul.lo.s32 	%r30, %r29, %r28;
	cvt.rn.f32.s32 	%f15, %r30;
	add.f32 	%f16, %f14, %f15;
	ld.global.u32 	%r31, [%rd7+28];
	ld.global.u32 	%r32, [%rd9+448];
	mul.lo.s32 	%r33, %r32, %r31;
	cvt.rn.f32.s32 	%f17, %r33;
	add.f32 	%f18, %f16, %f17;
	ld.global.u32 	%r34, [%rd7+32];
	ld.global.u32 	%r35, [%rd9+512];
	mul.lo.s32 	%r36, %r35, %r34;
	cvt.rn.f32.s32 	%f19, %r36;
	add.f32 	%f20, %f18, %f19;
	ld.global.u32 	%r37, [%rd7+36];
	ld.global.u32 	%r38, [%rd9+576];
	mul.lo.s32 	%r39, %r38, %r37;
	cvt.rn.f32.s32 	%f21, %r39;
	add.f32 	%f22, %f20, %f21;
	ld.global.u32 	%r40, [%rd7+40];
	ld.global.u32 	%r41, [%rd9+640];
	mul.lo.s32 	%r42, %r41, %r40;
	cvt.rn.f32.s32 	%f23, %r42;
	add.f32 	%f24, %f22, %f23;
	ld.global.u32 	%r43, [%rd7+44];
	ld.global.u32 	%r44, [%rd9+704];
	mul.lo.s32 	%r45, %r44, %r43;
	cvt.rn.f32.s32 	%f25, %r45;
	add.f32 	%f26, %f24, %f25;
	ld.global.u32 	%r46, [%rd7+48];
	ld.global.u32 	%r47, [%rd9+768];
	mul.lo.s32 	%r48, %r47, %r46;
	cvt.rn.f32.s32 	%f27, %r48;
	add.f32 	%f28, %f26, %f27;
	ld.global.u32 	%r49, [%rd7+52];
	ld.global.u32 	%r50, [%rd9+832];
	mul.lo.s32 	%r51, %r50, %r49;
	cvt.rn.f32.s32 	%f29, %r51;
	add.f32 	%f30, %f28, %f29;
	ld.global.u32 	%r52, [%rd7+56];
	ld.global.u32 	%r53, [%rd9+896];
	mul.lo.s32 	%r54, %r53, %r52;
	cvt.rn.f32.s32 	%f31, %r54;
	add.f32 	%f32, %f30, %f31;
	ld.global.u32 	%r55, [%rd7+60];
	ld.global.u32 	%r56, [%rd9+960];
	mul.lo.s32 	%r57, %r56, %r55;
	cvt.rn.f32.s32 	%f33, %r57;
	add.f32 	%f34, %f32, %f33;
$L__BB0_2:
	cvta.to.global.u64 	%rd10, %rd3;
	cvt.rzi.s32.f32 	%r58, %f34;
	shl.b32 	%r59, %r1, 4;
	add.s32 	%r60, %r59, %r2;
	mul.wide.s32 	%rd11, %r60, 4;
	add.s64 	%rd12, %rd10, %rd11;
	st.global.u32 	[%rd12], %r58;
	ret;

}


// ===== COMPILED SASS (sm_100) =====

	.target	sm_100

	.elftype	@"ET_EXEC"


//--------------------- .note.nv.tkinfo           --------------------------
	.section	.note.nv.tkinfo,"",@"SHT_NOTE"
	.sectionflags	@"SHF_NOTE_NV_TKINFO"
	.tkinfo
        /*0018*/ 	.word	0x00000002
        /*0030*/ 	.string	""
        /*0030*/ 	.string	"ptxas"
        /*0030*/ 	.string	"Cuda compilation tools, release 13.0, V13.0.88"
        /*0030*/ 	.string	"Build cuda_13.0.r13.0/compiler.36424714_0"
        /*0030*/ 	.string	"-arch sm_100 -m 64 "



//--------------------- .note.nv.cuinfo           --------------------------
	.section	.note.nv.cuinfo,"",@"SHT_NOTE"
	.sectionflags	@"SHF_NOTE_NV_CUINFO"
        /*0018*/ 	.short	0x0002
        /*001a*/ 	.short	0x0064
        /*001c*/ 	.short	0x0082
	.zero		2


//--------------------- .nv.info                  --------------------------
	.section	.nv.info,"",@"SHT_CUDA_INFO"
	.align	4


	//----- nvinfo : EIATTR_REGCOUNT
	.align		4
        /*0000*/ 	.byte	0x04, 0x2f
        /*0002*/ 	.short	(.L_1 - .L_0)
	.align		4
.L_0:
        /*0004*/ 	.word	index@(_Z21matrix_multiplicationPiS_S_)
        /*0008*/ 	.word	0x00000020


	//----- nvinfo : EIATTR_FRAME_SIZE
	.align		4
.L_1:
        /*000c*/ 	.byte	0x04, 0x11
        /*000e*/ 	.short	(.L_3 - .L_2)
	.align		4
.L_2:
        /*0010*/ 	.word	index@(_Z21matrix_multiplicationPiS_S_)
        /*0014*/ 	.word	0x00000000


	//----- nvinfo : EIATTR_MIN_STACK_SIZE
	.align		4
.L_3:
        /*0018*/ 	.byte	0x04, 0x12
        /*001a*/ 	.short	(.L_5 - .L_4)
	.align		4
.L_4:
        /*001c*/ 	.word	index@(_Z21matrix_multiplicationPiS_S_)
        /*0020*/ 	.word	0x00000000
.L_5:


//--------------------- .nv.compat                --------------------------
	.section	.nv.compat,"",@"SHT_CUDA_COMPAT_INFO"
	.align	4
        /*0000*/ 	.byte	0x02, 0x09, 0x00, 0x00, 0x02, 0x02, 0x01, 0x00, 0x02, 0x05, 0x05, 0x00, 0x03, 0x07, 0x01, 0x01
        /*0010*/ 	.byte	0x02, 0x03, 0x00, 0x00, 0x02, 0x06, 0x01, 0x00, 0x04, 0x0b, 0x08, 0x00, 0x09, 0x00, 0x00, 0x00
        /*0020*/ 	.byte	0x00, 0x00, 0x00, 0x00


//--------------------- .nv.info._Z21matrix_multiplicationPiS_S_ --------------------------
	.section	.nv.info._Z21matrix_multiplicationPiS_S_,"",@"SHT_CUDA_INFO"
	.sectionflags	@""
	.align	4


	//----- nvinfo : EIATTR_CUDA_API_VERSION
	.align		4
        /*0000*/ 	.byte	0x04, 0x37
        /*0002*/ 	.short	(.L_7 - .L_6)
.L_6:
        /*0004*/ 	.word	0x00000082


	//----- nvinfo : EIATTR_KPARAM_INFO
	.align		4
.L_7:
        /*0008*/ 	.byte	0x04, 0x17
        /*000a*/ 	.short	(.L_9 - .L_8)
.L_8:
        /*000c*/ 	.word	0x00000000
        /*0010*/ 	.short	0x0002
        /*0012*/ 	.short	0x0010
        /*0014*/ 	.byte	0x00, 0xf5, 0x21, 0x00


	//----- nvinfo : EIATTR_KPARAM_INFO
	.align		4
.L_9:
        /*0018*/ 	.byte	0x04, 0x17
        /*001a*/ 	.short	(.L_11 - .L_10)
.L_10:
        /*001c*/ 	.word	0x00000000
        /*0020*/ 	.short	0x0001
        /*0022*/ 	.short	0x0008
        /*0024*/ 	.byte	0x00, 0xf5, 0x21, 0x00


	//----- nvinfo : EIATTR_KPARAM_INFO
	.align		4
.L_11:
        /*0028*/ 	.byte	0x04, 0x17
        /*002a*/ 	.short	(.L_13 - .L_12)
.L_12:
        /*002c*/ 	.word	0x00000000
        /*0030*/ 	.short	0x0000
        /*0032*/ 	.short	0x0000
        /*0034*/ 	.byte	0x00, 0xf5, 0x21, 0x00


	//----- nvinfo : EIATTR_SPARSE_MMA_MASK
	.align		4
.L_13:
        /*0038*/ 	.byte	0x03, 0x50
        /*003a*/ 	.short	0x0000


	//----- nvinfo : EIATTR_MAXREG_COUNT
	.align		4
        /*003c*/ 	.byte	0x03, 0x1b
        /*003e*/ 	.short	0x00ff


	//----- nvinfo : EIATTR_MERCURY_ISA_VERSION
	.align		4
        /*0040*/ 	.byte	0x03, 0x5f
        /*0042*/ 	.short	0x0101


	//----- nvinfo : EIATTR_VRC_CTA_INIT_COUNT
	.align		4
        /*0044*/ 	.byte	0x02, 0x4a
	.zero		1
	.zero		1


	//----- nvinfo : EIATTR_EXIT_INSTR_OFFSETS
	.align		4
        /*0048*/ 	.byte	0x04, 0x1c
        /*004a*/ 	.short	(.L_15 - .L_14)


	//   ....[0]....
.L_14:
        /*004c*/ 	.word	0x00000690


	//----- nvinfo : EIATTR_CRS_STACK_SIZE
	.align		4
.L_15:
        /*0050*/ 	.byte	0x04, 0x1e
        /*0052*/ 	.short	(.L_17 - .L_16)
.L_16:
        /*0054*/ 	.word	0x00000000


	//----- nvinfo : EIATTR_CBANK_PARAM_SIZE
	.align		4
.L_17:
        /*0058*/ 	.byte	0x03, 0x19
        /*005a*/ 	.short	0x0018


	//----- nvinfo : EIATTR_PARAM_CBANK
	.align		4
        /*005c*/ 	.byte	0x04, 0x0a
        /*005e*/ 	.short	(.L_19 - .L_18)
	.align		4
.L_18:
        /*0060*/ 	.word	index@(.nv.constant0._Z21matrix_multiplicationPiS_S_)
        /*0064*/ 	.short	0x0380
        /*0066*/ 	.short	0x0018


	//----- nvinfo : EIATTR_SW_WAR
	.align		4
.L_19:
        /*0068*/ 	.byte	0x04, 0x36
        /*006a*/ 	.short	(.L_21 - .L_20)
.L_20:
        /*006c*/ 	.word	0x00000008
.L_21:


//--------------------- .nv.callgraph             --------------------------
	.section	.nv.callgraph,"",@"SHT_CUDA_CALLGRAPH"
	.align	4
	.sectionentsize	8
	.align		4
        /*0000*/ 	.word	0x00000000
	.align		4
        /*0004*/ 	.word	0xffffffff
	.align		4
        /*0008*/ 	.word	0x00000000
	.align		4
        /*000c*/ 	.word	0xfffffffe
	.align		4
        /*0010*/ 	.word	0x00000000
	.align		4
        /*0014*/ 	.word	0xfffffffd
	.align		4
        /*0018*/ 	.word	0x00000000
	.align		4
        /*001c*/ 	.word	0xfffffffc


//--------------------- .text._Z21matrix_multiplicationPiS_S_ --------------------------
	.section	.text._Z21matrix_multiplicationPiS_S_,"ax",@progbits
	.align	128
        .global         _Z21matrix_multiplicationPiS_S_
        .type           _Z21matrix_multiplicationPiS_S_,@function
        .size           _Z21matrix_multiplicationPiS_S_,(.L_x_3 - _Z21matrix_multiplicationPiS_S_)
        .other          _Z21matrix_multiplicationPiS_S_,@"STO_CUDA_ENTRY STV_DEFAULT"
_Z21matrix_multiplicationPiS_S_:
.text._Z21matrix_multiplicationPiS_S_:
[----:B------:R-:W-:Y:S01]  /*0000*/  LDC R1, c[0x0][0x37c] ;  /* 0x0000df00ff017b82 */ /* 0x000fe20000000800 */
[----:B------:R-:W0:Y:S07]  /*0010*/  S2R R5, SR_TID.X ;  /* 0x0000000000057919 */ /* 0x000e2e0000002100 */
[----:B------:R-:W1:Y:S01]  /*0020*/  LDC R9, c[0x0][0x364] ;  /* 0x0000d900ff097b82 */ /* 0x000e620000000800 */
[----:B------:R-:W-:Y:S01]  /*0030*/  BSSY.RECONVERGENT B0, `(.L_x_0) ;  /* 0x0000061000007945 */ /* 0x000fe20003800200 */
[----:B------:R-:W1:Y:S06]  /*0040*/  S2R R4, SR_TID.Y ;  /* 0x0000000000047919 */ /* 0x000e6c0000002200 */
[----:B------:R-:W0:Y:S08]  /*0050*/  S2UR UR5, SR_CTAID.X ;  /* 0x00000000000579c3 */ /* 0x000e300000002500 */
[----:B------:R-:W0:Y:S08]  /*0060*/  LDC R0, c[0x0][0x360] ;  /* 0x0000d800ff007b82 */ /* 0x000e300000000800 */
[----:B------:R-:W1:Y:S08]  /*0070*/  S2UR UR4, SR_CTAID.Y ;  /* 0x00000000000479c3 */ /* 0x000e700000002600 */
[----:B------:R-:W2:Y:S01]  /*0080*/  LDC.64 R2, c[0x0][0x390] ;  /* 0x0000e400ff027b82 */ /* 0x000ea20000000a00 */
[----:B0-----:R-:W-:-:S05]  /*0090*/  IMAD R0, R0, UR5, R5 ;  /* 0x0000000500007c24 */ /* 0x001fca000f8e0205 */
[----:B------:R-:W-:Y:S01]  /*00a0*/  ISETP.GT.AND P0, PT, R0, 0xf, PT ;  /* 0x0000000f0000780c */ /* 0x000fe20003f04270 */
[----:B-1----:R-:W-:Y:S01]  /*00b0*/  IMAD R9, R9, UR4, R4 ;  /* 0x0000000409097c24 */ /* 0x002fe2000f8e0204 */
[----:B------:R-:W0:Y:S01]  /*00c0*/  LDCU.64 UR4, c[0x0][0x358] ;  /* 0x00006b00ff0477ac */ /* 0x000e220008000a00 */
[----:B------:R-:W-:-:S03]  /*00d0*/  HFMA2 R4, -RZ, RZ, 0, 0 ;  /* 0x00000000ff047431 */ /* 0x000fc600000001ff */
[----:B------:R-:W-:-:S13]  /*00e0*/  ISETP.GT.U32.OR P0, PT, R9, 0xf, P0 ;  /* 0x0000000f0900780c */ /* 0x000fda0000704470 */
[----:B--2---:R-:W-:Y:S05]  /*00f0*/  @P0 BRA `(.L_x_1) ;  /* 0x0000000400500947 */ /* 0x004fea0003800000 */
[----:B------:R-:W1:Y:S01]  /*0100*/  LDC.64 R6, c[0x0][0x380] ;  /* 0x0000e000ff067b82 */ /* 0x000e620000000a00 */
[----:B------:R-:W-:-:S07]  /*0110*/  SHF.L.U32 R11, R9, 0x4, RZ ;  /* 0x00000004090b7819 */ /* 0x000fce00000006ff */
[----:B------:R-:W2:Y:S01]  /*0120*/  LDC.64 R4, c[0x0][0x388] ;  /* 0x0000e200ff047b82 */ /* 0x000ea20000000a00 */
[----:B-1----:R-:W-:-:S05]  /*0130*/  IMAD.WIDE.U32 R6, R11, 0x4, R6 ;  /* 0x000000040b067825 */ /* 0x002fca00078e0006 */
[----:B0-----:R-:W3:Y:S01]  /*0140*/  LDG.E R18, desc[UR4][R6.64+0x4] ;  /* 0x0000040406127981 */ /* 0x001ee2000c1e1900 */
[----:B--2---:R-:W-:-:S03]  /*0150*/  IMAD.WIDE R4, R0, 0x4, R4 ;  /* 0x0000000400047825 */ /* 0x004fc600078e0204 */
[----:B------:R-:W2:Y:S04]  /*0160*/  LDG.E R16, desc[UR4][R6.64] ;  /* 0x0000000406107981 */ /* 0x000ea8000c1e1900 */
[----:B------:R-:W3:Y:S04]  /*0170*/  LDG.E R21, desc[UR4][R4.64+0x40] ;  /* 0x0000400404157981 */ /* 0x000ee8000c1e1900 */
[----:B------:R-:W2:Y:S04]  /*0180*/  LDG.E R19, desc[UR4][R4.64] ;  /* 0x0000000404137981 */ /* 0x000ea8000c1e1900 */
[----:B------:R-:W4:Y:S04]  /*0190*/  LDG.E R13, desc[UR4][R6.64+0xc] ;  /* 0x00000c04060d7981 */ /* 0x000f28000c1e1900 */
[----:B------:R-:W4:Y:S04]  /*01a0*/  LDG.E R10, desc[UR4][R4.64+0xc0] ;  /* 0x0000c004040a7981 */ /* 0x000f28000c1e1900 */
[----:B------:R-:W5:Y:S04]  /*01b0*/  LDG.E R20, desc[UR4][R6.64+0x8] ;  /* 0x0000080406147981 */ /* 0x000f68000c1e1900 */
        /* <DEDUP_REMOVED lines=11> */
[----:B------:R-:W5:Y:S01]  /*0270*/  LDG.E R28, desc[UR4][R6.64+0x38] ;  /* 0x00003804061c7981 */ /* 0x000f62000c1e1900 */
[----:B---3--:R-:W-:-:S03]  /*0280*/  IMAD R18, R18, R21, RZ ;  /* 0x0000001512127224 */ /* 0x008fc600078e02ff */
[----:B------:R-:W3:Y:S01]  /*0290*/  LDG.E R21, desc[UR4][R6.64+0x28] ;  /* 0x0000280406157981 */ /* 0x000ee2000c1e1900 */
[----:B--2---:R-:W-:Y:S01]  /*02a0*/  IMAD R16, R16, R19, RZ ;  /* 0x0000001310107224 */ /* 0x004fe200078e02ff */
[----:B------:R-:W-:-:S04]  /*02b0*/  I2FP.F32.S32 R19, R18 ;  /* 0x0000001200137245 */ /* 0x000fc80000201400 */
[----:B------:R-:W-:Y:S01]  /*02c0*/  I2FP.F32.S32 R16, R16 ;  /* 0x0000001000107245 */ /* 0x000fe20000201400 */
[----:B----4-:R-:W-:Y:S02]  /*02d0*/  IMAD R18, R13, R10, RZ ;  /* 0x0000000a0d127224 */ /* 0x010fe400078e02ff */
[----:B------:R-:W2:Y:S04]  /*02e0*/  LDG.E R10, desc[UR4][R6.64+0x20] ;  /* 0x00002004060a7981 */ /* 0x000ea8000c1e1900 */
[----:B------:R-:W2:Y:S01]  /*02f0*/  LDG.E R13, desc[UR4][R4.64+0x200] ;  /* 0x00020004040d7981 */ /* 0x000ea2000c1e1900 */
[----:B-----5:R-:W-:Y:S02]  /*0300*/  IMAD R20, R20, R23, RZ ;  /* 0x0000001714147224 */ /* 0x020fe400078e02ff */
[----:B------:R-:W-:Y:S01]  /*0310*/  FADD R16, R16, R19 ;  /* 0x0000001310107221 */ /* 0x000fe20000000000 */
[----:B------:R-:W4:Y:S02]  /*0320*/  LDG.E R23, desc[UR4][R6.64+0x24] ;  /* 0x0000240406177981 */ /* 0x000f24000c1e1900 */
[----:B------:R-:W-:-:S02]  /*0330*/  I2FP.F32.S32 R19, R20 ;  /* 0x0000001400137245 */ /* 0x000fc40000201400 */
[----:B------:R-:W3:Y:S01]  /*0340*/  LDG.E R20, desc[UR4][R4.64+0x280] ;  /* 0x0002800404147981 */ /* 0x000ee2000c1e1900 */
[----:B------:R-:W-:Y:S01]  /*0350*/  IMAD R14, R14, R17, RZ ;  /* 0x000000110e0e7224 */ /* 0x000fe200078e02ff */
[----:B------:R-:W-:Y:S01]  /*0360*/  I2FP.F32.S32 R17, R18 ;  /* 0x0000001200117245 */ /* 0x000fe20000201400 */
[----:B------:R-:W-:Y:S01]  /*0370*/  FADD R16, R16, R19 ;  /* 0x0000001310107221 */ /* 0x000fe20000000000 */
[----:B------:R-:W5:Y:S02]  /*0380*/  LDG.E R18, desc[UR4][R4.64+0x2c0] ;  /* 0x0002c00404127981 */ /* 0x000f64000c1e1900 */
[----:B------:R-:W-:Y:S02]  /*0390*/  I2FP.F32.S32 R27, R14 ;  /* 0x0000000e001b7245 */ /* 0x000fe40000201400 */
[----:B------:R-:W5:Y:S01]  /*03a0*/  LDG.E R19, desc[UR4][R6.64+0x2c] ;  /* 0x00002c0406137981 */ /* 0x000f62000c1e1900 */
[----:B------:R-:W-:-:S03]  /*03b0*/  FADD R14, R16, R17 ;  /* 0x00000011100e7221 */ /* 0x000fc60000000000 */
[----:B------:R-:W5:Y:S01]  /*03c0*/  LDG.E R17, desc[UR4][R6.64+0x30] ;  /* 0x0000300406117981 */ /* 0x000f62000c1e1900 */
[----:B------:R-:W-:-:S03]  /*03d0*/  IMAD R12, R12, R15, RZ ;  /* 0x0000000f0c0c7224 */ /* 0x000fc600078e02ff */
[----:B------:R-:W5:Y:S01]  /*03e0*/  LDG.E R16, desc[UR4][R4.64+0x300] ;  /* 0x0003000404107981 */ /* 0x000f62000c1e1900 */
[----:B------:R-:W-:-:S03]  /*03f0*/  IMAD R8, R8, R11, RZ ;  /* 0x0000000b08087224 */ /* 0x000fc600078e02ff */
[----:B------:R-:W5:Y:S01]  /*0400*/  LDG.E R15, desc[UR4][R4.64+0x340] ;  /* 0x00034004040f7981 */ /* 0x000f62000c1e1900 */
[----:B------:R-:W-:-:S03]  /*0410*/  FADD R14, R14, R27 ;  /* 0x0000001b0e0e7221 */ /* 0x000fc60000000000 */
[----:B------:R-:W5:Y:S01]  /*0420*/  LDG.E R11, desc[UR4][R4.64+0x380] ;  /* 0x00038004040b7981 */ /* 0x000f62000c1e1900 */
[----:B------:R-:W-:-:S03]  /*0430*/  IMAD R24, R24, R25, RZ ;  /* 0x0000001918187224 */ /* 0x000fc600078e02ff */
[----:B------:R-:W5:Y:S04]  /*0440*/  LDG.E R25, desc[UR4][R6.64+0x3c] ;  /* 0x00003c0406197981 */ /* 0x000f68000c1e1900 */
[----:B------:R0:W5:Y:S01]  /*0450*/  LDG.E R27, desc[UR4][R4.64+0x3c0] ;  /* 0x0003c004041b7981 */ /* 0x000162000c1e1900 */
[----:B------:R-:W-:Y:S02]  /*0460*/  I2FP.F32.S32 R29, R24 ;  /* 0x00000018001d7245 */ /* 0x000fe40000201400 */
[----:B------:R-:W-:-:S03]  /*0470*/  I2FP.F32.S32 R12, R12 ;  /* 0x0000000c000c7245 */ /* 0x000fc60000201400 */
[----:B------:R-:W-:-:S04]  /*0480*/  FADD R14, R14, R29 ;  /* 0x0000001d0e0e7221 */ /* 0x000fc80000000000 */
[----:B------:R-:W-:Y:S01]  /*0490*/  FADD R12, R14, R12 ;  /* 0x0000000c0e0c7221 */ /* 0x000fe20000000000 */
[----:B--2---:R-:W-:Y:S01]  /*04a0*/  IMAD R10, R10, R13, RZ ;  /* 0x0000000d0a0a7224 */ /* 0x004fe200078e02ff */
[----:B------:R-:W-:Y:S01]  /*04b0*/  I2FP.F32.S32 R13, R8 ;  /* 0x00000008000d7245 */ /* 0x000fe20000201400 */
[----:B----4-:R-:W-:-:S03]  /*04c0*/  IMAD R22, R23, R22, RZ ;  /* 0x0000001617167224 */ /* 0x010fc600078e02ff */
[----:B------:R-:W-:Y:S01]  /*04d0*/  I2FP.F32.S32 R23, R10 ;  /* 0x0000000a00177245 */ /* 0x000fe20000201400 */
[----:B------:R-:W-:Y:S01]  /*04e0*/  FADD R12, R12, R13 ;  /* 0x0000000d0c0c7221 */ /* 0x000fe20000000000 */
[----:B---3--:R-:W-:Y:S01]  /*04f0*/  IMAD R20, R21, R20, RZ ;  /* 0x0000001415147224 */ /* 0x008fe200078e02ff */
[----:B0-----:R-:W-:Y:S02]  /*0500*/  I2FP.F32.S32 R5, R22 ;  /* 0x0000001600057245 */ /* 0x001fe40000201400 */
[----:B------:R-:W-:Y:S02]  /*0510*/  FADD R12, R12, R23 ;  /* 0x000000170c0c7221 */ /* 0x000fe40000000000 */
[----:B------:R-:W-:Y:S02]  /*0520*/  I2FP.F32.S32 R20, R20 ;  /* 0x0000001400147245 */ /* 0x000fe40000201400 */
[----:B------:R-:W-:Y:S01]  /*0530*/  FADD R5, R12, R5 ;  /* 0x000000050c057221 */ /* 0x000fe20000000000 */
[----:B-----5:R-:W-:-:S03]  /*0540*/  IMAD R18, R19, R18, RZ ;  /* 0x0000001213127224 */ /* 0x020fc600078e02ff */
[----:B------:R-:W-:Y:S02]  /*0550*/  FADD R5, R5, R20 ;  /* 0x0000001405057221 */ /* 0x000fe40000000000 */
[----:B------:R-:W-:Y:S01]  /*0560*/  I2FP.F32.S32 R18, R18 ;  /* 0x0000001200127245 */ /* 0x000fe20000201400 */
[----:B------:R-:W-:-:S04]  /*0570*/  IMAD R16, R17, R16, RZ ;  /* 0x0000001011107224 */ /* 0x000fc800078e02ff */
[----:B------:R-:W-:Y:S01]  /*0580*/  FADD R5, R5, R18 ;  /* 0x0000001205057221 */ /* 0x000fe20000000000 */
[----:B------:R-:W-:Y:S01]  /*0590*/  IMAD R15, R26, R15, RZ ;  /* 0x0000000f1a0f7224 */ /* 0x000fe200078e02ff */
[----:B------:R-:W-:Y:S01]  /*05a0*/  I2FP.F32.S32 R16, R16 ;  /* 0x0000001000107245 */ /* 0x000fe20000201400 */
[----:B------:R-:W-:-:S03]  /*05b0*/  IMAD R11, R28, R11, RZ ;  /* 0x0000000b1c0b7224 */ /* 0x000fc600078e02ff */
[----:B------:R-:W-:Y:S01]  /*05c0*/  I2FP.F32.S32 R4, R15 ;  /* 0x0000000f00047245 */ /* 0x000fe20000201400 */
[----:B------:R-:W-:Y:S01]  /*05d0*/  FADD R5, R5, R16 ;  /* 0x0000001005057221 */ /* 0x000fe20000000000 */
[----:B------:R-:W-:-:S03]  /*05e0*/  I2FP.F32.S32 R11, R11 ;  /* 0x0000000b000b7245 */ /* 0x000fc60000201400 */
[----:B------:R-:W-:Y:S01]  /*05f0*/  FADD R4, R5, R4 ;  /* 0x0000000405047221 */ /* 0x000fe20000000000 */
[----:B------:R-:W-:-:S03]  /*0600*/  IMAD R25, R25, R27, RZ ;  /* 0x0000001b19197224 */ /* 0x000fc600078e02ff */
[----:B------:R-:W-:Y:S02]  /*0610*/  FADD R4, R4, R11 ;  /* 0x0000000b04047221 */ /* 0x000fe40000000000 */
[----:B------:R-:W-:-:S05]  /*0620*/  I2FP.F32.S32 R25, R25 ;  /* 0x0000001900197245 */ /* 0x000fca0000201400 */
[----:B------:R-:W-:-:S07]  /*0630*/  FADD R4, R4, R25 ;  /* 0x0000001904047221 */ /* 0x000fce0000000000 */
.L_x_1:
[----:B0-----:R-:W-:Y:S05]  /*0640*/  BSYNC.RECONVERGENT B0 ;  /* 0x0000000000007941 */ /* 0x001fea0003800200 */
.L_x_0:
[----:B------:R-:W0:Y:S01]  /*0650*/  F2I.TRUNC.NTZ R5, R4 ;  /* 0x0000000400057305 */ /* 0x000e22000020f100 */
[----:B------:R-:W-:-:S05]  /*0660*/  LEA R9, R9, R0, 0x4 ;  /* 0x0000000009097211 */ /* 0x000fca00078e20ff */
[----:B------:R-:W-:-:S05]  /*0670*/  IMAD.WIDE R2, R9, 0x4, R2 ;  /* 0x0000000409027825 */ /* 0x000fca00078e0202 */
[----:B0-----:R-:W-:Y:S01]  /*0680*/  STG.E desc[UR4][R2.64], R5 ;  /* 0x0000000502007986 */ /* 0x001fe2000c101904 */
[----:B------:R-:W-:Y:S05]  /*0690*/  EXIT ;  /* 0x000000000000794d */ /* 0x000fea0003800000 */
.L_x_2:
[----:B------:R-:W-:-:S00]  /*06a0*/  BRA `(.L_x_2) ;  /* 0xfffffffc00fc7947 */ /* 0x000fc0000383ffff */
[----:B------:R-:W-:-:S00]  /*06b0*/  NOP ;  /* 0x0000000000007918 */ /* 0x000fc00000000000 */
        /* <DEDUP_REMOVED lines=12> */
.L_x_3:


//--------------------- .nv.shared.reserved.0     --------------------------
	.section	.nv.shared.reserved.0,"aw",@nobits
	.weak		__nv_reservedSMEM_offset_0_alias
	.size		__nv_reservedSMEM_offset_0_alias, 0, 64
	.other		__nv_reservedSMEM_offset_0_alias,@"STO_CUDA_RESERVED_SHARED STV_DEFAULT"
__nv_reservedSMEM_offset_0_alias:
	.zero		0
	.zero		64


//--------------------- .nv.constant0._Z21matrix_multiplicationPiS_S_ --------------------------
	.section	.nv.constant0._Z21matrix_multiplicationPiS_S_,"a",@progbits
	.sectionflags	@""
	.align	4
.nv.constant0._Z21matrix_multiplicationPiS_S_:
	.zero		920


//--------------------- SYMBOLS --------------------------

	.type		.nv.reservedSmem.offset0,@object
	.size		.nv.reservedSmem.offset0,0x4
